//
// Generated by NVIDIA NVVM Compiler
//
// Compiler Build ID: CL-36424714
// Cuda compilation tools, release 13.0, V13.0.88
// Based on NVVM 20.0.0
//

.version 9.0
.target sm_100
.address_size 64

	// .globl	_Z6kernelPfS_S_ii
// _ZZ6kernelPfS_S_iiE2sm has been demoted

.visible .entry _Z6kernelPfS_S_ii(
	.param .u64 .ptr .align 1 _Z6kernelPfS_S_ii_param_0,
	.param .u64 .ptr .align 1 _Z6kernelPfS_S_ii_param_1,
	.param .u64 .ptr .align 1 _Z6kernelPfS_S_ii_param_2,
	.param .u32 _Z6kernelPfS_S_ii_param_3,
	.param .u32 _Z6kernelPfS_S_ii_param_4
)
{
	.reg .pred 	%p<15>;
	.reg .b32 	%r<62>;
	.reg .b32 	%f<10>;
	.reg .b64 	%rd<20>;
	// demoted variable
	.shared .align 4 .b8 _ZZ6kernelPfS_S_iiE2sm[4096];
	ld.param.u64 	%rd6, [_Z6kernelPfS_S_ii_param_0];
	ld.param.u64 	%rd7, [_Z6kernelPfS_S_ii_param_1];
	ld.param.u64 	%rd8, [_Z6kernelPfS_S_ii_param_2];
	ld.param.u32 	%r22, [_Z6kernelPfS_S_ii_param_3];
	ld.param.u32 	%r23, [_Z6kernelPfS_S_ii_param_4];
	// begin inline asm
	mov.u32 %r24, %envreg2;
	// end inline asm
	cvt.u64.u32 	%rd9, %r24;
	// begin inline asm
	mov.u32 %r25, %envreg1;
	// end inline asm
	cvt.u64.u32 	%rd10, %r25;
	shl.b64 	%rd11, %rd10, 32;
	or.b64  	%rd1, %rd11, %rd9;
	mov.u32 	%r1, %ntid.x;
	mul.lo.s32 	%r26, %r23, %r1;
	div.u32 	%r27, %r22, %r26;
	rem.s32 	%r28, %r22, %r23;
	mul.lo.s32 	%r29, %r28, %r1;
	setp.ne.s32 	%p1, %r29, 0;
	selp.u32 	%r30, 1, 0, %p1;
	add.s32 	%r2, %r27, %r30;
	mov.u32 	%r3, %ntid.y;
	div.u32 	%r4, %r22, %r3;
	setp.lt.s32 	%p2, %r4, 0;
	@%p2 bra 	$L__BB0_19;
	mov.u32 	%r5, %tid.x;
	mov.u32 	%r6, %ctaid.x;
	mov.u32 	%r7, %tid.y;
	mul.lo.s32 	%r32, %r7, %r1;
	add.s32 	%r33, %r32, %r5;
	shl.b32 	%r34, %r33, 2;
	mov.u32 	%r35, _ZZ6kernelPfS_S_iiE2sm;
	add.s32 	%r8, %r35, %r34;
	shl.b32 	%r36, %r32, 2;
	add.s32 	%r9, %r35, %r36;
	add.s64 	%rd2, %rd1, 4;
	add.s32 	%r37, %r5, %r7;
	mov.u32 	%r38, %tid.z;
	or.b32  	%r10, %r37, %r38;
	mov.u32 	%r39, %nctaid.x;
	mov.u32 	%r40, %nctaid.y;
	mul.lo.s32 	%r41, %r39, %r40;
	mov.u32 	%r42, %nctaid.z;
	mul.lo.s32 	%r43, %r41, %r42;
	mov.u32 	%r44, %ctaid.y;
	add.s32 	%r45, %r6, %r44;
	mov.u32 	%r46, %ctaid.z;
	neg.s32 	%r47, %r46;
	setp.eq.s32 	%p3, %r45, %r47;
	sub.s32 	%r48, -2147483647, %r43;
	selp.b32 	%r11, %r48, 1, %p3;
	cvta.to.global.u64 	%rd3, %rd6;
	cvta.to.global.u64 	%rd4, %rd7;
	cvta.to.global.u64 	%rd5, %rd8;
	mov.b32 	%r59, 0;
$L__BB0_2:
	setp.lt.s32 	%p4, %r2, 1;
	@%p4 bra 	$L__BB0_13;
	mad.lo.s32 	%r13, %r59, %r3, %r7;
	mul.lo.s32 	%r14, %r13, %r22;
	mov.b32 	%r60, 0;
	mul.wide.s32 	%rd16, %r13, 4;
	add.s64 	%rd17, %rd5, %rd16;
$L__BB0_4:
	mad.lo.s32 	%r50, %r60, %r23, %r6;
	mad.lo.s32 	%r16, %r50, %r1, %r5;
	max.s32 	%r51, %r13, %r16;
	setp.ge.s32 	%p5, %r51, %r22;
	@%p5 bra 	$L__BB0_12;
	setp.lt.u32 	%p6, %r1, 2;
	add.s32 	%r52, %r16, %r14;
	mul.wide.s32 	%rd12, %r52, 4;
	add.s64 	%rd13, %rd3, %rd12;
	ld.global.f32 	%f1, [%rd13];
	mul.wide.s32 	%rd14, %r16, 4;
	add.s64 	%rd15, %rd4, %rd14;
	ld.global.f32 	%f2, [%rd15];
	mul.f32 	%f3, %f1, %f2;
	st.shared.f32 	[%r8], %f3;
	bar.sync 	0;
	@%p6 bra 	$L__BB0_10;
	mov.u32 	%r61, %r1;
$L__BB0_7:
	shr.u32 	%r18, %r61, 1;
	setp.ge.u32 	%p7, %r5, %r18;
	@%p7 bra 	$L__BB0_9;
	shl.b32 	%r53, %r18, 2;
	add.s32 	%r54, %r8, %r53;
	ld.shared.f32 	%f4, [%r54];
	ld.shared.f32 	%f5, [%r8];
	add.f32 	%f6, %f4, %f5;
	st.shared.f32 	[%r8], %f6;
$L__BB0_9:
	bar.sync 	0;
	setp.gt.u32 	%p8, %r61, 3;
	mov.u32 	%r61, %r18;
	@%p8 bra 	$L__BB0_7;
$L__BB0_10:
	setp.ne.s32 	%p9, %r5, 0;
	@%p9 bra 	$L__BB0_12;
	ld.shared.f32 	%f7, [%r9];
	ld.global.f32 	%f8, [%rd17];
	add.f32 	%f9, %f7, %f8;
	st.global.f32 	[%rd17], %f9;
$L__BB0_12:
	add.s32 	%r60, %r60, 1;
	setp.lt.s32 	%p10, %r60, %r2;
	@%p10 bra 	$L__BB0_4;
$L__BB0_13:
	setp.ne.s64 	%p11, %rd1, 0;
	@%p11 bra 	$L__BB0_15;
	// begin inline asm
	trap;
	// end inline asm
$L__BB0_15:
	setp.ne.s32 	%p12, %r10, 0;
	barrier.sync 	0;
	@%p12 bra 	$L__BB0_18;
	// begin inline asm
	atom.add.release.gpu.u32 %r55,[%rd2],%r11;
	// end inline asm
$L__BB0_17:
	// begin inline asm
	ld.acquire.gpu.u32 %r57,[%rd2];
	// end inline asm
	xor.b32  	%r58, %r57, %r55;
	setp.gt.s32 	%p13, %r58, -1;
	@%p13 bra 	$L__BB0_17;
$L__BB0_18:
	barrier.sync 	0;
	add.s32 	%r21, %r59, 1;
	setp.ne.s32 	%p14, %r59, %r4;
	mov.u32 	%r59, %r21;
	@%p14 bra 	$L__BB0_2;
$L__BB0_19:
	ret;

}


// ===== COMPILED SASS (sm_100) =====

	.target	sm_100

	.elftype	@"ET_EXEC"


//--------------------- .note.nv.tkinfo           --------------------------
	.section	.note.nv.tkinfo,"",@"SHT_NOTE"
	.sectionflags	@"SHF_NOTE_NV_TKINFO"
	.tkinfo
        /*0018*/ 	.word	0x00000002
        /*0030*/ 	.string	""
        /*0030*/ 	.string	"ptxas"
        /*0030*/ 	.string	"Cuda compilation tools, release 13.0, V13.0.88"
        /*0030*/ 	.string	"Build cuda_13.0.r13.0/compiler.36424714_0"
        /*0030*/ 	.string	"-arch sm_100 -m 64 "



//--------------------- .note.nv.cuinfo           --------------------------
	.section	.note.nv.cuinfo,"",@"SHT_NOTE"
	.sectionflags	@"SHF_NOTE_NV_CUINFO"
        /*0018*/ 	.short	0x0002
        /*001a*/ 	.short	0x0064
        /*001c*/ 	.short	0x0082
	.zero		2


//--------------------- .nv.info                  --------------------------
	.section	.nv.info,"",@"SHT_CUDA_INFO"
	.align	4


	//----- nvinfo : EIATTR_REGCOUNT
	.align		4
        /*0000*/ 	.byte	0x04, 0x2f
        /*0002*/ 	.short	(.L_1 - .L_0)
	.align		4
.L_0:
        /*0004*/ 	.word	index@(_Z6kernelPfS_S_ii)
        /*0008*/ 	.word	0x00000016


	//----- nvinfo : EIATTR_FRAME_SIZE
	.align		4
.L_1:
        /*000c*/ 	.byte	0x04, 0x11
        /*000e*/ 	.short	(.L_3 - .L_2)
	.align		4
.L_2:
        /*0010*/ 	.word	index@(_Z6kernelPfS_S_ii)
        /*0014*/ 	.word	0x00000000


	//----- nvinfo : EIATTR_MIN_STACK_SIZE
	.align		4
.L_3:
        /*0018*/ 	.byte	0x04, 0x12
        /*001a*/ 	.short	(.L_5 - .L_4)
	.align		4
.L_4:
        /*001c*/ 	.word	index@(_Z6kernelPfS_S_ii)
        /*0020*/ 	.word	0x00000000
.L_5:


//--------------------- .nv.compat                --------------------------
	.section	.nv.compat,"",@"SHT_CUDA_COMPAT_INFO"
	.align	4
        /*0000*/ 	.byte	0x02, 0x09, 0x00, 0x00, 0x02, 0x02, 0x01, 0x00, 0x02, 0x05, 0x05, 0x00, 0x03, 0x07, 0x01, 0x01
        /*0010*/ 	.byte	0x02, 0x03, 0x00, 0x00, 0x02, 0x06, 0x01, 0x00, 0x04, 0x0b, 0x08, 0x00, 0x09, 0x00, 0x00, 0x00
        /*0020*/ 	.byte	0x00, 0x00, 0x00, 0x00


//--------------------- .nv.info._Z6kernelPfS_S_ii --------------------------
	.section	.nv.info._Z6kernelPfS_S_ii,"",@"SHT_CUDA_INFO"
	.sectionflags	@""
	.align	4


	//----- nvinfo : EIATTR_CUDA_API_VERSION
	.align		4
        /*0000*/ 	.byte	0x04, 0x37
        /*0002*/ 	.short	(.L_7 - .L_6)
.L_6:
        /*0004*/ 	.word	0x00000082


	//----- nvinfo : EIATTR_KPARAM_INFO
	.align		4
.L_7:
        /*0008*/ 	.byte	0x04, 0x17
        /*000a*/ 	.short	(.L_9 - .L_8)
.L_8:
        /*000c*/ 	.word	0x00000000
        /*0010*/ 	.short	0x0004
        /*0012*/ 	.short	0x001c
        /*0014*/ 	.byte	0x00, 0xf0, 0x11, 0x00


	//----- nvinfo : EIATTR_KPARAM_INFO
	.align		4
.L_9:
        /*0018*/ 	.byte	0x04, 0x17
        /*001a*/ 	.short	(.L_11 - .L_10)
.L_10:
        /*001c*/ 	.word	0x00000000
        /*0020*/ 	.short	0x0003
        /*0022*/ 	.short	0x0018
        /*0024*/ 	.byte	0x00, 0xf0, 0x11, 0x00


	//----- nvinfo : EIATTR_KPARAM_INFO
	.align		4
.L_11:
        /*0028*/ 	.byte	0x04, 0x17
        /*002a*/ 	.short	(.L_13 - .L_12)
.L_12:
        /*002c*/ 	.word	0x00000000
        /*0030*/ 	.short	0x0002
        /*0032*/ 	.short	0x0010
        /*0034*/ 	.byte	0x00, 0xf5, 0x21, 0x00


	//----- nvinfo : EIATTR_KPARAM_INFO
	.align		4
.L_13:
        /*0038*/ 	.byte	0x04, 0x17
        /*003a*/ 	.short	(.L_15 - .L_14)
.L_14:
        /*003c*/ 	.word	0x00000000
        /*0040*/ 	.short	0x0001
        /*0042*/ 	.short	0x0008
        /*0044*/ 	.byte	0x00, 0xf5, 0x21, 0x00


	//----- nvinfo : EIATTR_KPARAM_INFO
	.align		4
.L_15:
        /*0048*/ 	.byte	0x04, 0x17
        /*004a*/ 	.short	(.L_17 - .L_16)
.L_16:
        /*004c*/ 	.word	0x00000000
        /*0050*/ 	.short	0x0000
        /*0052*/ 	.short	0x0000
        /*0054*/ 	.byte	0x00, 0xf5, 0x21, 0x00


	//----- nvinfo : EIATTR_SPARSE_MMA_MASK
	.align		4
.L_17:
        /*0058*/ 	.byte	0x03, 0x50
        /*005a*/ 	.short	0x0000


	//----- nvinfo : EIATTR_MAXREG_COUNT
	.align		4
        /*005c*/ 	.byte	0x03, 0x1b
        /*005e*/ 	.short	0x00ff


	//----- nvinfo : EIATTR_NUM_BARRIERS
	.align		4
        /*0060*/ 	.byte	0x02, 0x4c
        /*0062*/ 	.byte	0x01
	.zero		1


	//----- nvinfo : EIATTR_MERCURY_ISA_VERSION
	.align		4
        /*0064*/ 	.byte	0x03, 0x5f
        /*0066*/ 	.short	0x0101


	//----- nvinfo : EIATTR_INT_WARP_WIDE_INSTR_OFFSETS
	.align		4
        /*0068*/ 	.byte	0x04, 0x31
        /*006a*/ 	.short	(.L_19 - .L_18)


	//   ....[0]....
.L_18:
        /*006c*/ 	.word	0x00000a40


	//   ....[1]....
        /*0070*/ 	.word	0x00000b20


	//----- nvinfo : EIATTR_COOP_GROUP_MASK_REGIDS
	.align		4
.L_19:
        /*0074*/ 	.byte	0x04, 0x29
        /*0076*/ 	.short	(.L_21 - .L_20)


	//   ....[0]....
.L_20:
        /*0078*/ 	.word	0xffffffff


	//   ....[1]....
        /*007c*/ 	.word	0xffffffff


	//   ....[2]....
        /*0080*/ 	.word	0x05000002


	//   ....[3]....
        /*0084*/ 	.word	0x05000002


	//----- nvinfo : EIATTR_COOP_GROUP_INSTR_OFFSETS
	.align		4
.L_21:
        /*0088*/ 	.byte	0x04, 0x28
        /*008a*/ 	.short	(.L_23 - .L_22)


	//   ....[0]....
.L_22:
        /*008c*/ 	.word	0x00000a00


	//   ....[1]....
        /*0090*/ 	.word	0x00000bd0


	//   ....[2]....
        /*0094*/ 	.word	0x00000ca0


	//   ....[3]....
        /*0098*/ 	.word	0x00000d60


	//----- nvinfo : EIATTR_VRC_CTA_INIT_COUNT
	.align		4
.L_23:
        /*009c*/ 	.byte	0x02, 0x4a
	.zero		1
	.zero		1


	//----- nvinfo : EIATTR_EXIT_INSTR_OFFSETS
	.align		4
        /*00a0*/ 	.byte	0x04, 0x1c
        /*00a2*/ 	.short	(.L_25 - .L_24)


	//   ....[0]....
.L_24:
        /*00a4*/ 	.word	0x00000350


	//   ....[1]....
        /*00a8*/ 	.word	0x00000c10


	//----- nvinfo : EIATTR_CRS_STACK_SIZE
	.align		4
.L_25:
        /*00ac*/ 	.byte	0x04, 0x1e
        /*00ae*/ 	.short	(.L_27 - .L_26)
.L_26:
        /*00b0*/ 	.word	0x00000000


	//----- nvinfo : EIATTR_CBANK_PARAM_SIZE
	.align		4
.L_27:
        /*00b4*/ 	.byte	0x03, 0x19
        /*00b6*/ 	.short	0x0020


	//----- nvinfo : EIATTR_PARAM_CBANK
	.align		4
        /*00b8*/ 	.byte	0x04, 0x0a
        /*00ba*/ 	.short	(.L_29 - .L_28)
	.align		4
.L_28:
        /*00bc*/ 	.word	index@(.nv.constant0._Z6kernelPfS_S_ii)
        /*00c0*/ 	.short	0x0380
        /*00c2*/ 	.short	0x0020


	//----- nvinfo : EIATTR_SW_WAR
	.align		4
.L_29:
        /*00c4*/ 	.byte	0x04, 0x36
        /*00c6*/ 	.short	(.L_31 - .L_30)
.L_30:
        /*00c8*/ 	.word	0x00000008
.L_31:


//--------------------- .nv.callgraph             --------------------------
	.section	.nv.callgraph,"",@"SHT_CUDA_CALLGRAPH"
	.align	4
	.sectionentsize	8
	.align		4
        /*0000*/ 	.word	0x00000000
	.align		4
        /*0004*/ 	.word	0xffffffff
	.align		4
        /*0008*/ 	.word	0x00000000
	.align		4
        /*000c*/ 	.word	0xfffffffe
	.align		4
        /*0010*/ 	.word	0x00000000
	.align		4
        /*0014*/ 	.word	0xfffffffd
	.align		4
        /*0018*/ 	.word	0x00000000
	.align		4
        /*001c*/ 	.word	0xfffffffc


//--------------------- .text._Z6kernelPfS_S_ii   --------------------------
	.section	.text._Z6kernelPfS_S_ii,"ax",@progbits
	.align	128
        .global         _Z6kernelPfS_S_ii
        .type           _Z6kernelPfS_S_ii,@function
        .size           _Z6kernelPfS_S_ii,(.L_x_20 - _Z6kernelPfS_S_ii)
        .other          _Z6kernelPfS_S_ii,@"STO_CUDA_ENTRY STV_DEFAULT"
_Z6kernelPfS_S_ii:
.text._Z6kernelPfS_S_ii:
[----:B------:R-:W-:Y:S08]  /*0000*/  LDC R1, c[0x0][0x37c] ;  /* 0x0000df00ff017b82 */ /* 0x000ff00000000800 */
[----:B------:R-:W0:Y:S01]  /*0010*/  LDC R0, c[0x0][0x360] ;  /* 0x0000d800ff007b82 */ /* 0x000e220000000800 */
[----:B------:R-:W1:Y:S07]  /*0020*/  LDCU UR14, c[0x0][0x364] ;  /* 0x00006c80ff0e77ac */ /* 0x000e6e0008000800 */
[----:B------:R-:W2:Y:S01]  /*0030*/  LDC.64 R2, c[0x0][0x398] ;  /* 0x0000e600ff027b82 */ /* 0x000ea20000000a00 */
[----:B-1----:R-:W1:Y:S01]  /*0040*/  I2F.U32.RP R10, UR14 ;  /* 0x0000000e000a7d06 */ /* 0x002e620008209000 */
[----:B------:R-:W-:-:S02]  /*0050*/  ISETP.NE.U32.AND P2, PT, RZ, UR14, PT ;  /* 0x0000000eff007c0c */ /* 0x000fc4000bf45070 */
[-C--:B--2---:R-:W-:Y:S01]  /*0060*/  IABS R4, R3.reuse ;  /* 0x0000000300047213 */ /* 0x084fe20000000000 */
[----:B0-----:R-:W-:-:S04]  /*0070*/  IMAD R5, R0, R3, RZ ;  /* 0x0000000300057224 */ /* 0x001fc800078e02ff */
[----:B-1----:R-:W0:Y:S01]  /*0080*/  MUFU.RCP R10, R10 ;  /* 0x0000000a000a7308 */ /* 0x002e220000001000 */
[----:B------:R-:W-:-:S07]  /*0090*/  IABS R12, R2 ;  /* 0x00000002000c7213 */ /* 0x000fce0000000000 */
[----:B------:R-:W1:Y:S08]  /*00a0*/  I2F.RP R6, R4 ;  /* 0x0000000400067306 */ /* 0x000e700000209400 */
[----:B------:R-:W-:Y:S01]  /*00b0*/  I2F.U32.RP R8, R5 ;  /* 0x0000000500087306 */ /* 0x000fe20000209000 */
[----:B0-----:R-:W-:-:S07]  /*00c0*/  VIADD R7, R10, 0xffffffe ;  /* 0x0ffffffe0a077836 */ /* 0x001fce0000000000 */
[----:B------:R-:W0:Y:S08]  /*00d0*/  F2I.FTZ.U32.TRUNC.NTZ R7, R7 ;  /* 0x0000000700077305 */ /* 0x000e30000021f000 */
[----:B-1----:R-:W1:Y:S01]  /*00e0*/  MUFU.RCP R6, R6 ;  /* 0x0000000600067308 */ /* 0x002e620000001000 */
[----:B0-----:R-:W-:-:S07]  /*00f0*/  IMAD.MOV R11, RZ, RZ, -R7 ;  /* 0x000000ffff0b7224 */ /* 0x001fce00078e0a07 */
[----:B------:R-:W0:Y:S01]  /*0100*/  MUFU.RCP R8, R8 ;  /* 0x0000000800087308 */ /* 0x000e220000001000 */
[----:B------:R-:W-:Y:S01]  /*0110*/  IMAD R11, R11, UR14, RZ ;  /* 0x0000000e0b0b7c24 */ /* 0x000fe2000f8e02ff */
[----:B-1----:R-:W-:Y:S01]  /*0120*/  IADD3 R9, PT, PT, R6, 0xffffffe, RZ ;  /* 0x0ffffffe06097810 */ /* 0x002fe20007ffe0ff */
[----:B------:R-:W-:-:S04]  /*0130*/  IMAD.MOV.U32 R6, RZ, RZ, RZ ;  /* 0x000000ffff067224 */ /* 0x000fc800078e00ff */
[----:B------:R-:W-:Y:S01]  /*0140*/  IMAD.HI.U32 R11, R7, R11, R6 ;  /* 0x0000000b070b7227 */ /* 0x000fe200078e0006 */
[----:B------:R-:W1:Y:S03]  /*0150*/  F2I.FTZ.U32.TRUNC.NTZ R9, R9 ;  /* 0x0000000900097305 */ /* 0x000e66000021f000 */
[----:B0-----:R-:W-:Y:S02]  /*0160*/  VIADD R10, R8, 0xffffffe ;  /* 0x0ffffffe080a7836 */ /* 0x001fe40000000000 */
[----:B------:R-:W-:-:S03]  /*0170*/  IMAD.HI.U32 R6, R11, R2, RZ ;  /* 0x000000020b067227 */ /* 0x000fc600078e00ff */
[----:B------:R0:W2:Y:S01]  /*0180*/  F2I.FTZ.U32.TRUNC.NTZ R11, R10 ;  /* 0x0000000a000b7305 */ /* 0x0000a2000021f000 */
[----:B------:R-:W-:Y:S02]  /*0190*/  IMAD.MOV R7, RZ, RZ, -R6 ;  /* 0x000000ffff077224 */ /* 0x000fe400078e0a06 */
[----:B------:R-:W-:Y:S02]  /*01a0*/  IMAD.MOV.U32 R8, RZ, RZ, RZ ;  /* 0x000000ffff087224 */ /* 0x000fe400078e00ff */
[----:B------:R-:W-:Y:S01]  /*01b0*/  IMAD R7, R7, UR14, R2 ;  /* 0x0000000e07077c24 */ /* 0x000fe2000f8e0202 */
[----:B-1----:R-:W-:Y:S01]  /*01c0*/  IADD3 R13, PT, PT, RZ, -R9, RZ ;  /* 0x80000009ff0d7210 */ /* 0x002fe20007ffe0ff */
[----:B0-----:R-:W-:-:S03]  /*01d0*/  IMAD.MOV.U32 R10, RZ, RZ, RZ ;  /* 0x000000ffff0a7224 */ /* 0x001fc600078e00ff */
[----:B------:R-:W-:Y:S01]  /*01e0*/  ISETP.GE.U32.AND P0, PT, R7, UR14, PT ;  /* 0x0000000e07007c0c */ /* 0x000fe2000bf06070 */
[----:B------:R-:W-:-:S04]  /*01f0*/  IMAD R13, R13, R4, RZ ;  /* 0x000000040d0d7224 */ /* 0x000fc800078e02ff */
[----:B------:R-:W-:Y:S01]  /*0200*/  IMAD.HI.U32 R8, R9, R13, R8 ;  /* 0x0000000d09087227 */ /* 0x000fe200078e0008 */
[----:B------:R-:W-:-:S03]  /*0210*/  IADD3 R9, PT, PT, RZ, -R5, RZ ;  /* 0x80000005ff097210 */ /* 0x000fc60007ffe0ff */
[----:B------:R-:W-:-:S04]  /*0220*/  IMAD.MOV.U32 R13, RZ, RZ, R12 ;  /* 0x000000ffff0d7224 */ /* 0x000fc800078e000c */
[----:B------:R-:W-:Y:S02]  /*0230*/  @P0 VIADD R7, R7, -UR14 ;  /* 0x8000000e07070c36 */ /* 0x000fe40008000000 */
[----:B------:R-:W-:-:S03]  /*0240*/  IMAD.HI.U32 R8, R8, R13, RZ ;  /* 0x0000000d08087227 */ /* 0x000fc600078e00ff */
[----:B------:R-:W-:Y:S01]  /*0250*/  ISETP.GE.U32.AND P1, PT, R7, UR14, PT ;  /* 0x0000000e07007c0c */ /* 0x000fe2000bf26070 */
[----:B------:R-:W-:Y:S01]  /*0260*/  @P0 VIADD R6, R6, 0x1 ;  /* 0x0000000106060836 */ /* 0x000fe20000000000 */
[----:B------:R-:W-:Y:S01]  /*0270*/  IADD3 R8, PT, PT, -R8, RZ, RZ ;  /* 0x000000ff08087210 */ /* 0x000fe20007ffe1ff */
[----:B--2---:R-:W-:-:S04]  /*0280*/  IMAD R7, R9, R11, RZ ;  /* 0x0000000b09077224 */ /* 0x004fc800078e02ff */
[----:B------:R-:W-:Y:S02]  /*0290*/  IMAD R13, R4, R8, R13 ;  /* 0x00000008040d7224 */ /* 0x000fe400078e020d */
[----:B------:R-:W-:-:S03]  /*02a0*/  IMAD.HI.U32 R11, R11, R7, R10 ;  /* 0x000000070b0b7227 */ /* 0x000fc600078e000a */
[----:B------:R-:W-:Y:S02]  /*02b0*/  ISETP.GT.U32.AND P0, PT, R4, R13, PT ;  /* 0x0000000d0400720c */ /* 0x000fe40003f04070 */
[----:B------:R-:W-:Y:S01]  /*02c0*/  @P1 IADD3 R6, PT, PT, R6, 0x1, RZ ;  /* 0x0000000106061810 */ /* 0x000fe20007ffe0ff */
[----:B------:R-:W-:Y:S01]  /*02d0*/  IMAD.HI.U32 R9, R11, R2, RZ ;  /* 0x000000020b097227 */ /* 0x000fe200078e00ff */
[----:B------:R-:W-:-:S03]  /*02e0*/  @!P2 LOP3.LUT R6, RZ, UR14, RZ, 0x33, !PT ;  /* 0x0000000eff06ac12 */ /* 0x000fc6000f8e33ff */
[----:B------:R-:W-:Y:S01]  /*02f0*/  IMAD.MOV R10, RZ, RZ, -R9 ;  /* 0x000000ffff0a7224 */ /* 0x000fe200078e0a09 */
[----:B------:R-:W-:-:S03]  /*0300*/  ISETP.GE.AND P1, PT, R6, RZ, PT ;  /* 0x000000ff0600720c */ /* 0x000fc60003f26270 */
[----:B------:R-:W-:Y:S02]  /*0310*/  IMAD R10, R5, R10, R2 ;  /* 0x0000000a050a7224 */ /* 0x000fe400078e0202 */
[----:B------:R-:W-:-:S03]  /*0320*/  @!P0 IMAD.IADD R13, R13, 0x1, -R4 ;  /* 0x000000010d0d8824 */ /* 0x000fc600078e0a04 */
[----:B------:R-:W-:Y:S02]  /*0330*/  ISETP.GE.U32.AND P0, PT, R10, R5, PT ;  /* 0x000000050a00720c */ /* 0x000fe40003f06070 */
[----:B------:R-:W-:-:S03]  /*0340*/  ISETP.GT.U32.AND P2, PT, R4, R13, PT ;  /* 0x0000000d0400720c */ /* 0x000fc60003f44070 */
[----:B------:R-:W-:Y:S10]  /*0350*/  @!P1 EXIT ;  /* 0x000000000000994d */ /* 0x000ff40003800000 */
[----:B------:R-:W0:Y:S01]  /*0360*/  S2R R8, SR_TID.Y ;  /* 0x0000000000087919 */ /* 0x000e220000002200 */
[----:B------:R-:W-:Y:S01]  /*0370*/  ISETP.GE.AND P1, PT, R2, RZ, PT ;  /* 0x000000ff0200720c */ /* 0x000fe20003f26270 */
[----:B------:R-:W-:Y:S01]  /*0380*/  S2UR UR15, SR_CTAID.X ;  /* 0x00000000000f79c3 */ /* 0x000fe20000002500 */
[----:B------:R-:W1:Y:S01]  /*0390*/  LDCU UR5, c[0x0][0x370] ;  /* 0x00006e00ff0577ac */ /* 0x000e620008000800 */
[----:B------:R-:W2:Y:S01]  /*03a0*/  S2R R7, SR_TID.X ;  /* 0x0000000000077919 */ /* 0x000ea20000002100 */
[----:B------:R-:W-:Y:S01]  /*03b0*/  ISETP.NE.AND P4, PT, R3, RZ, PT ;  /* 0x000000ff0300720c */ /* 0x000fe20003f85270 */
[----:B------:R-:W-:Y:S01]  /*03c0*/  @!P2 IMAD.IADD R13, R13, 0x1, -R4 ;  /* 0x000000010d0da824 */ /* 0x000fe200078e0a04 */
[----:B------:R-:W-:Y:S01]  /*03d0*/  @P0 IADD3 R10, PT, PT, -R5, R10, RZ ;  /* 0x0000000a050a0210 */ /* 0x000fe20007ffe1ff */
[----:B------:R-:W3:Y:S01]  /*03e0*/  S2R R14, SR_TID.Z ;  /* 0x00000000000e7919 */ /* 0x000ee20000002300 */
[----:B------:R-:W4:Y:S01]  /*03f0*/  LDCU UR7, c[0x0][0x374] ;  /* 0x00006e80ff0777ac */ /* 0x000f220008000800 */
[----:B------:R-:W5:Y:S01]  /*0400*/  S2UR UR9, SR_CTAID.Y ;  /* 0x00000000000979c3 */ /* 0x000f620000002600 */
[----:B------:R-:W-:Y:S01]  /*0410*/  ISETP.GE.U32.AND P2, PT, R10, R5, PT ;  /* 0x000000050a00720c */ /* 0x000fe20003f46070 */
[----:B------:R-:W-:Y:S01]  /*0420*/  @P0 VIADD R9, R9, 0x1 ;  /* 0x0000000109090836 */ /* 0x000fe20000000000 */
[----:B------:R-:W3:Y:S01]  /*0430*/  LDCU UR8, c[0x0][0x378] ;  /* 0x00006f00ff0877ac */ /* 0x000ee20008000800 */
[----:B------:R-:W-:-:S02]  /*0440*/  @!P1 IADD3 R13, PT, PT, -R13, RZ, RZ ;  /* 0x000000ff0d0d9210 */ /* 0x000fc40007ffe1ff */
[----:B------:R-:W-:Y:S01]  /*0450*/  ISETP.NE.U32.AND P3, PT, R5, RZ, PT ;  /* 0x000000ff0500720c */ /* 0x000fe20003f65070 */
[----:B------:R-:W-:Y:S01]  /*0460*/  UMOV UR4, 0x400 ;  /* 0x0000040000047882 */ /* 0x000fe20000000000 */
[----:B------:R-:W3:Y:S01]  /*0470*/  S2UR UR10, SR_CTAID.Z ;  /* 0x00000000000a79c3 */ /* 0x000ee20000002700 */
[----:B------:R-:W-:Y:S02]  /*0480*/  @!P4 LOP3.LUT R13, RZ, R3, RZ, 0x33, !PT ;  /* 0x00000003ff0dc212 */ /* 0x000fe400078e33ff */
[----:B------:R-:W-:-:S05]  /*0490*/  CS2R.32 R16, SR_CgaSize ;  /* 0x0000000000107805 */ /* 0x000fca0000008a00 */
[----:B------:R-:W-:-:S05]  /*04a0*/  IMAD R16, R16, -0xa0, RZ ;  /* 0xffffff6010107824 */ /* 0x000fca00078e02ff */
[----:B------:R-:W-:-:S14]  /*04b0*/  R2UR UR12, R16 ;  /* 0x00000000100c72ca */ /* 0x000fdc00000e0000 */
[----:B------:R-:W0:Y:S01]  /*04c0*/  LDCU UR12, c[0x0][UR12+0x258] ;  /* 0x00004b000c0c77ac */ /* 0x000e220008000800 */
[----:B-1----:R-:W-:Y:S01]  /*04d0*/  UIADD3 UR11, UPT, UPT, URZ, -UR5, URZ ;  /* 0x80000005ff0b7290 */ /* 0x002fe2000fffe0ff */
[----:B------:R-:W-:Y:S01]  /*04e0*/  IMAD R13, R13, R0, RZ ;  /* 0x000000000d0d7224 */ /* 0x000fe200078e02ff */
[----:B------:R-:W1:Y:S01]  /*04f0*/  S2UR UR6, SR_CgaCtaId ;  /* 0x00000000000679c3 */ /* 0x000e620000008800 */
[----:B------:R-:W-:Y:S02]  /*0500*/  @P2 IADD3 R9, PT, PT, R9, 0x1, RZ ;  /* 0x0000000109092810 */ /* 0x000fe40007ffe0ff */
[----:B------:R-:W-:-:S05]  /*0510*/  CS2R.32 R16, SR_CgaSize ;  /* 0x0000000000107805 */ /* 0x000fca0000008a00 */
[----:B------:R-:W-:-:S05]  /*0520*/  IMAD R16, R16, -0xa0, RZ ;  /* 0xffffff6010107824 */ /* 0x000fca00078e02ff */
[----:B------:R-:W-:-:S14]  /*0530*/  R2UR UR13, R16 ;  /* 0x00000000100d72ca */ /* 0x000fdc00000e0000 */
[----:B------:R-:W1:Y:S01]  /*0540*/  LDCU UR13, c[0x0][UR13+0x254] ;  /* 0x00004a800d0d77ac */ /* 0x000e620008000800 */
[----:B------:R-:W-:Y:S02]  /*0550*/  @!P3 LOP3.LUT R9, RZ, R5, RZ, 0x33, !PT ;  /* 0x00000005ff09b212 */ /* 0x000fe400078e33ff */
[----:B------:R-:W-:Y:S01]  /*0560*/  ISETP.NE.AND P0, PT, R13, RZ, PT ;  /* 0x000000ff0d00720c */ /* 0x000fe20003f05270 */
[----:B0-----:R-:W-:Y:S02]  /*0570*/  IMAD R12, R0, R8, RZ ;  /* 0x00000008000c7224 */ /* 0x001fe400078e02ff */
[----:B------:R-:W-:Y:S01]  /*0580*/  HFMA2 R13, -RZ, RZ, 0, 0 ;  /* 0x00000000ff0d7431 */ /* 0x000fe200000001ff */
[----:B-----5:R-:W-:Y:S01]  /*0590*/  UIADD3 UR5, UPT, UPT, UR15, UR9, URZ ;  /* 0x000000090f057290 */ /* 0x020fe2000fffe0ff */
[----:B------:R-:W-:Y:S01]  /*05a0*/  SEL R2, RZ, 0x1, !P0 ;  /* 0x00000001ff027807 */ /* 0x000fe20004000000 */
[----:B--2---:R-:W-:Y:S01]  /*05b0*/  IMAD.IADD R3, R7, 0x1, R8 ;  /* 0x0000000107037824 */ /* 0x004fe200078e0208 */
[----:B------:R-:W-:Y:S01]  /*05c0*/  UMOV UR9, UR11 ;  /* 0x0000000b00097c82 */ /* 0x000fe20008000000 */
[----:B------:R-:W-:Y:S01]  /*05d0*/  IADD3 R16, PT, PT, R12, R7, RZ ;  /* 0x000000070c107210 */ /* 0x000fe20007ffe0ff */
[----:B----4-:R-:W-:Y:S01]  /*05e0*/  UIMAD UR7, UR9, UR7, URZ ;  /* 0x00000007090772a4 */ /* 0x010fe2000f8e02ff */
[----:B------:R-:W-:Y:S01]  /*05f0*/  IMAD.IADD R9, R9, 0x1, R2 ;  /* 0x0000000109097824 */ /* 0x000fe200078e0202 */
[----:B---3--:R-:W-:Y:S01]  /*0600*/  LOP3.LUT P0, RZ, R3, R14, RZ, 0xfc, !PT ;  /* 0x0000000e03ff7212 */ /* 0x008fe2000780fcff */
[----:B------:R-:W-:Y:S01]  /*0610*/  UIADD3 UR10, UPT, UPT, -UR10, URZ, URZ ;  /* 0x000000ff0a0a7290 */ /* 0x000fe2000fffe1ff */
[----:B------:R-:W0:Y:S03]  /*0620*/  LDCU.64 UR16, c[0x0][0x358] ;  /* 0x00006b00ff1077ac */ /* 0x000e260008000a00 */
[----:B------:R-:W-:-:S02]  /*0630*/  UISETP.NE.AND UP0, UPT, UR5, UR10, UPT ;  /* 0x0000000a0500728c */ /* 0x000fc4000bf05270 */
[----:B-1----:R-:W-:Y:S02]  /*0640*/  ULEA UR4, UR6, UR4, 0x18 ;  /* 0x0000000406047291 */ /* 0x002fe4000f8ec0ff */
[----:B------:R-:W-:-:S04]  /*0650*/  UIMAD UR5, UR8, UR7, -0x7fffffff ;  /* 0x80000001080574a4 */ /* 0x000fc8000f8e0207 */
[----:B------:R-:W-:Y:S01]  /*0660*/  LEA R12, R12, UR4, 0x2 ;  /* 0x000000040c0c7c11 */ /* 0x000fe2000f8e10ff */
[----:B------:R-:W-:Y:S01]  /*0670*/  USEL UR5, UR5, 0x1, !UP0 ;  /* 0x0000000105057887 */ /* 0x000fe2000c000000 */
[----:B------:R-:W-:-:S11]  /*0680*/  LEA R16, R16, UR4, 0x2 ;  /* 0x0000000410107c11 */ /* 0x000fd6000f8e10ff */
.L_x_12:
[----:B------:R-:W-:-:S13]  /*0690*/  ISETP.GE.AND P1, PT, R9, 0x1, PT ;  /* 0x000000010900780c */ /* 0x000fda0003f26270 */
[----:B-1----:R-:W-:Y:S05]  /*06a0*/  @!P1 BRA `(.L_x_0) ;  /* 0x0000000000c09947 */ /* 0x002fea0003800000 */
[----:B------:R-:W1:Y:S01]  /*06b0*/  LDC.64 R2, c[0x0][0x390] ;  /* 0x0000e400ff027b82 */ /* 0x000e620000000a00 */
[----:B------:R-:W-:Y:S01]  /*06c0*/  IMAD R17, R13, UR14, R8 ;  /* 0x0000000e0d117c24 */ /* 0x000fe2000f8e0208 */
[----:B------:R-:W-:Y:S01]  /*06d0*/  BSSY.RECONVERGENT B0, `(.L_x_0) ;  /* 0x000002d000007945 */ /* 0x000fe20003800200 */
[----:B------:R-:W-:Y:S02]  /*06e0*/  IMAD.MOV.U32 R18, RZ, RZ, RZ ;  /* 0x000000ffff127224 */ /* 0x000fe400078e00ff */
[----:B-1----:R-:W-:-:S07]  /*06f0*/  IMAD.WIDE R2, R17, 0x4, R2 ;  /* 0x0000000411027825 */ /* 0x002fce00078e0202 */
.L_x_5:
[----:B-1----:R-:W1:Y:S01]  /*0700*/  LDC.64 R10, c[0x0][0x398] ;  /* 0x0000e600ff0a7b82 */ /* 0x002e620000000a00 */
[----:B------:R-:W-:Y:S01]  /*0710*/  BSSY.RECONVERGENT B1, `(.L_x_1) ;  /* 0x0000027000017945 */ /* 0x000fe20003800200 */
[C---:B-1----:R-:W-:Y:S01]  /*0720*/  IMAD R11, R18.reuse, R11, UR15 ;  /* 0x0000000f120b7e24 */ /* 0x042fe2000f8e020b */
[----:B------:R-:W-:-:S03]  /*0730*/  IADD3 R18, PT, PT, R18, 0x1, RZ ;  /* 0x0000000112127810 */ /* 0x000fc60007ffe0ff */
[----:B------:R-:W-:Y:S01]  /*0740*/  IMAD R19, R11, R0, R7 ;  /* 0x000000000b137224 */ /* 0x000fe200078e0207 */
[----:B------:R-:W-:-:S04]  /*0750*/  ISETP.GE.AND P1, PT, R18, R9, PT ;  /* 0x000000091200720c */ /* 0x000fc80003f26270 */
[----:B------:R-:W-:-:S04]  /*0760*/  VIMNMX R5, PT, PT, R17, R19, !PT ;  /* 0x0000001311057248 */ /* 0x000fc80007fe0100 */
[----:B------:R-:W-:-:S13]  /*0770*/  ISETP.GE.AND P2, PT, R5, R10, PT ;  /* 0x0000000a0500720c */ /* 0x000fda0003f46270 */
[----:B------:R-:W-:Y:S05]  /*0780*/  @P2 BRA `(.L_x_2) ;  /* 0x00000000007c2947 */ /* 0x000fea0003800000 */
[----:B------:R-:W1:Y:S01]  /*0790*/  LDC.64 R14, c[0x0][0x380] ;  /* 0x0000e000ff0e7b82 */ /* 0x000e620000000a00 */
[----:B------:R-:W-:-:S07]  /*07a0*/  IMAD R11, R17, R10, R19 ;  /* 0x0000000a110b7224 */ /* 0x000fce00078e0213 */
[----:B------:R-:W2:Y:S01]  /*07b0*/  LDC.64 R4, c[0x0][0x388] ;  /* 0x0000e200ff047b82 */ /* 0x000ea20000000a00 */
[----:B-1----:R-:W-:-:S06]  /*07c0*/  IMAD.WIDE R14, R11, 0x4, R14 ;  /* 0x000000040b0e7825 */ /* 0x002fcc00078e020e */
[----:B0-----:R-:W3:Y:S01]  /*07d0*/  LDG.E R14, desc[UR16][R14.64] ;  /* 0x000000100e0e7981 */ /* 0x001ee2000c1e1900 */
[----:B--2---:R-:W-:-:S06]  /*07e0*/  IMAD.WIDE R4, R19, 0x4, R4 ;  /* 0x0000000413047825 */ /* 0x004fcc00078e0204 */
[----:B------:R-:W3:Y:S01]  /*07f0*/  LDG.E R5, desc[UR16][R4.64] ;  /* 0x0000001004057981 */ /* 0x000ee2000c1e1900 */
[----:B------:R-:W-:Y:S01]  /*0800*/  ISETP.GE.U32.AND P3, PT, R0, 0x2, PT ;  /* 0x000000020000780c */ /* 0x000fe20003f66070 */
[----:B------:R-:W-:Y:S05]  /*0810*/  WARPSYNC.ALL ;  /* 0x0000000000007948 */ /* 0x000fea0003800000 */
[----:B------:R-:W-:Y:S01]  /*0820*/  ISETP.NE.AND P2, PT, R7, RZ, PT ;  /* 0x000000ff0700720c */ /* 0x000fe20003f45270 */
[----:B---3--:R-:W-:-:S05]  /*0830*/  FMUL R11, R14, R5 ;  /* 0x000000050e0b7220 */ /* 0x008fca0000400000 */
[----:B------:R0:W-:Y:S01]  /*0840*/  STS [R16], R11 ;  /* 0x0000000b10007388 */ /* 0x0001e20000000800 */
[----:B------:R-:W-:Y:S06]  /*0850*/  BAR.SYNC.DEFER_BLOCKING 0x0 ;  /* 0x0000000000007b1d */ /* 0x000fec0000010000 */
[----:B------:R-:W-:Y:S05]  /*0860*/  @!P3 BRA `(.L_x_3) ;  /* 0x000000000030b947 */ /* 0x000fea0003800000 */
[----:B------:R-:W-:-:S07]  /*0870*/  IMAD.MOV.U32 R4, RZ, RZ, R0 ;  /* 0x000000ffff047224 */ /* 0x000fce00078e0000 */
.L_x_4:
[----:B------:R-:W-:-:S04]  /*0880*/  SHF.R.U32.HI R14, RZ, 0x1, R4 ;  /* 0x00000001ff0e7819 */ /* 0x000fc80000011604 */
[----:B------:R-:W-:-:S13]  /*0890*/  ISETP.GE.U32.AND P3, PT, R7, R14, PT ;  /* 0x0000000e0700720c */ /* 0x000fda0003f66070 */
[----:B------:R-:W-:Y:S01]  /*08a0*/  @!P3 LEA R5, R14, R16, 0x2 ;  /* 0x000000100e05b211 */ /* 0x000fe200078e10ff */
[----:B------:R-:W-:Y:S05]  /*08b0*/  @!P3 LDS R10, [R16] ;  /* 0x00000000100ab984 */ /* 0x000fea0000000800 */
[----:B------:R-:W0:Y:S02]  /*08c0*/  @!P3 LDS R5, [R5] ;  /* 0x000000000505b984 */ /* 0x000e240000000800 */
[----:B0-----:R-:W-:-:S05]  /*08d0*/  @!P3 FADD R11, R5, R10 ;  /* 0x0000000a050bb221 */ /* 0x001fca0000000000 */
[----:B------:R1:W-:Y:S01]  /*08e0*/  @!P3 STS [R16], R11 ;  /* 0x0000000b1000b388 */ /* 0x0003e20000000800 */
[----:B------:R-:W-:Y:S01]  /*08f0*/  BAR.SYNC.DEFER_BLOCKING 0x0 ;  /* 0x0000000000007b1d */ /* 0x000fe20000010000 */
[----:B------:R-:W-:Y:S01]  /*0900*/  ISETP.GT.U32.AND P3, PT, R4, 0x3, PT ;  /* 0x000000030400780c */ /* 0x000fe20003f64070 */
[----:B------:R-:W-:-:S12]  /*0910*/  IMAD.MOV.U32 R4, RZ, RZ, R14 ;  /* 0x000000ffff047224 */ /* 0x000fd800078e000e */
[----:B-1----:R-:W-:Y:S05]  /*0920*/  @P3 BRA `(.L_x_4) ;  /* 0xfffffffc00d43947 */ /* 0x002fea000383ffff */
.L_x_3:
[----:B------:R-:W-:Y:S05]  /*0930*/  @P2 BRA `(.L_x_2) ;  /* 0x0000000000102947 */ /* 0x000fea0003800000 */
[----:B------:R-:W2:Y:S04]  /*0940*/  LDG.E R5, desc[UR16][R2.64] ;  /* 0x0000001002057981 */ /* 0x000ea8000c1e1900 */
[----:B------:R-:W2:Y:S02]  /*0950*/  LDS R4, [R12] ;  /* 0x000000000c047984 */ /* 0x000ea40000000800 */
[----:B--2---:R-:W-:-:S05]  /*0960*/  FADD R5, R4, R5 ;  /* 0x0000000504057221 */ /* 0x004fca0000000000 */
[----:B------:R1:W-:Y:S02]  /*0970*/  STG.E desc[UR16][R2.64], R5 ;  /* 0x0000000502007986 */ /* 0x0003e4000c101910 */
.L_x_2:
[----:B0-----:R-:W-:Y:S05]  /*0980*/  BSYNC.RECONVERGENT B1 ;  /* 0x0000000000017941 */ /* 0x001fea0003800200 */
.L_x_1:
[----:B------:R-:W-:Y:S05]  /*0990*/  @!P1 BRA `(.L_x_5) ;  /* 0xfffffffc00589947 */ /* 0x000fea000383ffff */
[----:B------:R-:W-:Y:S05]  /*09a0*/  BSYNC.RECONVERGENT B0 ;  /* 0x0000000000007941 */ /* 0x000fea0003800200 */
.L_x_0:
[----:B------:R-:W-:-:S04]  /*09b0*/  UISETP.NE.U32.AND UP0, UPT, UR12, URZ, UPT ;  /* 0x000000ff0c00728c */ /* 0x000fc8000bf05070 */
[----:B------:R-:W-:-:S09]  /*09c0*/  UISETP.NE.AND.EX UP0, UPT, UR13, URZ, UPT, UP0 ;  /* 0x000000ff0d00728c */ /* 0x000fd2000bf05300 */
[----:B------:R-:W-:Y:S05]  /*09d0*/  BRA.U !UP0, `(.L_x_6) ;  /* 0x0000000108907547 */ /* 0x000fea000b800000 */
[----:B------:R-:W-:-:S03]  /*09e0*/  UMOV UR4, 0xffffffff ;  /* 0xffffffff00047882 */ /* 0x000fc60000000000 */
[----:B------:R-:W-:Y:S05]  /*09f0*/  BRA.DIV UR4, `(.L_x_7) ;  /* 0x00000002048c7947 */ /* 0x000fea000b800000 */
[----:B------:R-:W-:Y:S06]  /*0a00*/  BAR.SYNC.DEFER_BLOCKING 0x0 ;  /* 0x0000000000007b1d */ /* 0x000fec0000010000 */
.L_x_15:
[----:B------:R-:W-:Y:S04]  /*0a10*/  BSSY B0, `(.L_x_8) ;  /* 0x0000019000007945 */ /* 0x000fe80003800000 */
[----:B------:R-:W-:Y:S05]  /*0a20*/  @P0 BRA `(.L_x_9) ;  /* 0x00000000005c0947 */ /* 0x000fea0003800000 */
[----:B-1----:R-:W1:Y:S01]  /*0a30*/  S2R R3, SR_LANEID ;  /* 0x0000000000037919 */ /* 0x002e620000000000 */
[----:B------:R-:W-:Y:S01]  /*0a40*/  VOTEU.ANY UR4, UPT, PT ;  /* 0x0000000000047886 */ /* 0x000fe200038e0100 */
[----:B------:R-:W-:Y:S01]  /*0a50*/  MOV R2, UR12 ;  /* 0x0000000c00027c02 */ /* 0x000fe20008000f00 */
[----:B------:R-:W-:Y:S08]  /*0a60*/  FLO.U32 R10, UR4 ;  /* 0x00000004000a7d00 */ /* 0x000ff000080e0000 */
[----:B------:R-:W2:Y:S02]  /*0a70*/  POPC R4, UR4 ;  /* 0x0000000400047d09 */ /* 0x000ea40008000000 */
[----:B--2---:R-:W-:Y:S01]  /*0a80*/  IMAD R5, R4, UR5, RZ ;  /* 0x0000000504057c24 */ /* 0x004fe2000f8e02ff */
[----:B-1----:R-:W-:Y:S01]  /*0a90*/  ISETP.EQ.U32.AND P1, PT, R10, R3, PT ;  /* 0x000000030a00720c */ /* 0x002fe20003f22070 */
[----:B------:R-:W-:-:S12]  /*0aa0*/  IMAD.U32 R3, RZ, RZ, UR13 ;  /* 0x0000000dff037e24 */ /* 0x000fd8000f8e00ff */
[----:B------:R-:W-:Y:S06]  /*0ab0*/  @P1 MEMBAR.ALL.GPU ;  /* 0x0000000000001992 */ /* 0x000fec000000a000 */
[----:B------:R-:W-:-:S00]  /*0ac0*/  @P1 ERRBAR ;  /* 0x00000000000019ab */ /* 0x000fc00000000000 */
[----:B------:R-:W-:Y:S06]  /*0ad0*/  @P1 CGAERRBAR ;  /* 0x00000000000015ab */ /* 0x000fec0000000000 */
[----:B0-----:R-:W2:Y:S01]  /*0ae0*/  @P1 ATOM.E.ADD.STRONG.GPU PT, R5, desc[UR16][R2.64+0x4], R5 ;  /* 0x800004050205198a */ /* 0x001ea200081ef110 */
[----:B------:R-:W0:Y:S02]  /*0af0*/  S2R R11, SR_LTMASK ;  /* 0x00000000000b7919 */ /* 0x000e240000003900 */
[----:B0-----:R-:W-:-:S06]  /*0b00*/  LOP3.LUT R11, R11, UR4, RZ, 0xc0, !PT ;  /* 0x000000040b0b7c12 */ /* 0x001fcc000f8ec0ff */
[----:B------:R-:W0:Y:S01]  /*0b10*/  POPC R11, R11 ;  /* 0x0000000b000b7309 */ /* 0x000e220000000000 */
[----:B--2---:R-:W0:Y:S02]  /*0b20*/  SHFL.IDX PT, R4, R5, R10, 0x1f ;  /* 0x00001f0a05047589 */ /* 0x004e2400000e0000 */
[----:B0-----:R-:W-:-:S07]  /*0b30*/  IMAD R4, R11, UR5, R4 ;  /* 0x000000050b047c24 */ /* 0x001fce000f8e0204 */
.L_x_10:
[----:B------:R-:W2:Y:S04]  /*0b40*/  LD.E.STRONG.GPU R5, desc[UR16][R2.64+0x4] ;  /* 0x0000041002057980 */ /* 0x000ea8000c10f900 */
[----:B--2---:R-:W-:Y:S01]  /*0b50*/  CCTL.IVALL ;  /* 0x00000000ff00798f */ /* 0x004fe20002000000 */
[----:B------:R-:W-:Y:S05]  /*0b60*/  YIELD ;  /* 0x0000000000007946 */ /* 0x000fea0003800000 */
[----:B------:R-:W-:-:S04]  /*0b70*/  LOP3.LUT R5, R5, R4, RZ, 0x3c, !PT ;  /* 0x0000000405057212 */ /* 0x000fc800078e3cff */
[----:B------:R-:W-:-:S13]  /*0b80*/  ISETP.GT.AND P1, PT, R5, -0x1, PT ;  /* 0xffffffff0500780c */ /* 0x000fda0003f24270 */
[----:B------:R-:W-:Y:S05]  /*0b90*/  @P1 BRA `(.L_x_10) ;  /* 0xfffffffc00e81947 */ /* 0x000fea000383ffff */
.L_x_9:
[----:B0-----:R-:W-:Y:S05]  /*0ba0*/  BSYNC B0 ;  /* 0x0000000000007941 */ /* 0x001fea0003800000 */
.L_x_8:
[----:B------:R-:W-:-:S03]  /*0bb0*/  UMOV UR4, 0xffffffff ;  /* 0xffffffff00047882 */ /* 0x000fc60000000000 */
[----:B------:R-:W-:Y:S05]  /*0bc0*/  BRA.DIV UR4, `(.L_x_11) ;  /* 0x0000000204487947 */ /* 0x000fea000b800000 */
[----:B------:R-:W-:Y:S06]  /*0bd0*/  BAR.SYNC.DEFER_BLOCKING 0x0 ;  /* 0x0000000000007b1d */ /* 0x000fec0000010000 */
.L_x_18:
[C---:B------:R-:W-:Y:S02]  /*0be0*/  ISETP.NE.AND P1, PT, R13.reuse, R6, PT ;  /* 0x000000060d00720c */ /* 0x040fe40003f25270 */
[----:B------:R-:W-:-:S11]  /*0bf0*/  IADD3 R13, PT, PT, R13, 0x1, RZ ;  /* 0x000000010d0d7810 */ /* 0x000fd60007ffe0ff */
[----:B------:R-:W-:Y:S05]  /*0c00*/  @P1 BRA `(.L_x_12) ;  /* 0xfffffff800a01947 */ /* 0x000fea000383ffff */
[----:B------:R-:W-:Y:S05]  /*0c10*/  EXIT ;  /* 0x000000000000794d */ /* 0x000fea0003800000 */
.L_x_6:
[----:B0-----:R-:W-:Y:S05]  /*0c20*/  BPT.TRAP 0x1 ;  /* 0x000000040000795c */ /* 0x001fea0000300000 */
.L_x_7:
[----:B------:R-:W-:Y:S01]  /*0c30*/  HFMA2 R4, -RZ, RZ, 0, 0 ;  /* 0x00000000ff047431 */ /* 0x000fe200000001ff */
[----:B------:R-:W-:Y:S01]  /*0c40*/  BSSY B0, `(.L_x_13) ;  /* 0x0000009000007945 */ /* 0x000fe20003800000 */
[----:B-1----:R-:W-:Y:S02]  /*0c50*/  IMAD.MOV.U32 R3, RZ, RZ, 0x0 ;  /* 0x00000000ff037424 */ /* 0x002fe400078e00ff */
[----:B------:R-:W-:-:S07]  /*0c60*/  IMAD.MOV.U32 R2, RZ, RZ, -0x1 ;  /* 0xffffffffff027424 */ /* 0x000fce00078e00ff */
[----:B0-----:R-:W-:Y:S05]  /*0c70*/  WARPSYNC.COLLECTIVE.ALL `(.L_x_14) ;  /* 0x0000000000147948 */ /* 0x001fea0003c00000 */
[----:B------:R-:W-:-:S04]  /*0c80*/  SHF.L.U32 R4, R4, 0x10, RZ ;  /* 0x0000001004047819 */ /* 0x000fc800000006ff */
[----:B------:R-:W-:-:S05]  /*0c90*/  LOP3.LUT R4, R4, 0xf, R3, 0xf8, !PT ;  /* 0x0000000f04047812 */ /* 0x000fca00078ef803 */
[----:B------:R1:W-:Y:S02]  /*0ca0*/  BAR.SYNC.DEFER_BLOCKING R4, R4 ;  /* 0x000000040000731d */ /* 0x0003e40000010000 */
[----:B-1----:R-:W-:-:S04]  /*0cb0*/  SHF.R.U32 R4, R4, 0x10, RZ ;  /* 0x0000001004047819 */ /* 0x002fc800000016ff */
[----:B0-----:R-:W-:Y:S05]  /*0cc0*/  ENDCOLLECTIVE ;  /* 0x000000000000791b */ /* 0x001fea0003800000 */
.L_x_14:
[----:B------:R-:W-:Y:S05]  /*0cd0*/  BSYNC B0 ;  /* 0x0000000000007941 */ /* 0x000fea0003800000 */
.L_x_13:
[----:B------:R-:W-:Y:S05]  /*0ce0*/  BRA `(.L_x_15) ;  /* 0xfffffffc00487947 */ /* 0x000fea000383ffff */
.L_x_11:
[----:B------:R-:W-:Y:S01]  /*0cf0*/  BSSY B0, `(.L_x_16) ;  /* 0x000000a000007945 */ /* 0x000fe20003800000 */
[----:B-1----:R-:W-:Y:S01]  /*0d00*/  MOV R3, 0x0 ;  /* 0x0000000000037802 */ /* 0x002fe20000000f00 */
[----:B------:R-:W-:Y:S01]  /*0d10*/  IMAD.MOV.U32 R4, RZ, RZ, 0x0 ;  /* 0x00000000ff047424 */ /* 0x000fe200078e00ff */
[----:B------:R-:W-:-:S07]  /*0d20*/  MOV R2, 0xffffffff ;  /* 0xffffffff00027802 */ /* 0x000fce0000000f00 */
[----:B------:R-:W-:Y:S05]  /*0d30*/  WARPSYNC.COLLECTIVE.ALL `(.L_x_17) ;  /* 0x0000000000147948 */ /* 0x000fea0003c00000 */
[----:B------:R-:W-:-:S04]  /*0d40*/  SHF.L.U32 R4, R4, 0x10, RZ ;  /* 0x0000001004047819 */ /* 0x000fc800000006ff */
[----:B------:R-:W-:-:S05]  /*0d50*/  LOP3.LUT R4, R4, 0xf, R3, 0xf8, !PT ;  /* 0x0000000f04047812 */ /* 0x000fca00078ef803 */
[----:B------:R0:W-:Y:S02]  /*0d60*/  BAR.SYNC.DEFER_BLOCKING R4, R4 ;  /* 0x000000040000731d */ /* 0x0001e40000010000 */
[----:B0-----:R-:W-:-:S04]  /*0d70*/  SHF.R.U32 R4, R4, 0x10, RZ ;  /* 0x0000001004047819 */ /* 0x001fc800000016ff */
[----:B------:R-:W-:Y:S05]  /*0d80*/  ENDCOLLECTIVE ;  /* 0x000000000000791b */ /* 0x000fea0003800000 */
.L_x_17:
[----:B------:R-:W-:Y:S05]  /*0d90*/  BSYNC B0 ;  /* 0x0000000000007941 */ /* 0x000fea0003800000 */
.L_x_16:
[----:B------:R-:W-:Y:S05]  /*0da0*/  BRA `(.L_x_18) ;  /* 0xfffffffc008c7947 */ /* 0x000fea000383ffff */
.L_x_19:
[----:B------:R-:W-:-:S00]  /*0db0*/  BRA `(.L_x_19) ;  /* 0xfffffffc00fc7947 */ /* 0x000fc0000383ffff */
[----:B------:R-:W-:-:S00]  /*0dc0*/  NOP ;  /* 0x0000000000007918 */ /* 0x000fc00000000000 */
        /* <DEDUP_REMOVED lines=11> */
.L_x_20:


//--------------------- .nv.shared._Z6kernelPfS_S_ii --------------------------
	.section	.nv.shared._Z6kernelPfS_S_ii,"aw",@nobits
	.sectionflags	@""
	.align	4
.nv.shared._Z6kernelPfS_S_ii:
	.zero		5120


//--------------------- .nv.shared.reserved.0     --------------------------
	.section	.nv.shared.reserved.0,"aw",@nobits
	.weak		__nv_reservedSMEM_offset_0_alias
	.size		__nv_reservedSMEM_offset_0_alias, 0, 64
	.other		__nv_reservedSMEM_offset_0_alias,@"STO_CUDA_RESERVED_SHARED STV_DEFAULT"
__nv_reservedSMEM_offset_0_alias:
	.zero		0
	.zero		64


//--------------------- .nv.constant0._Z6kernelPfS_S_ii --------------------------
	.section	.nv.constant0._Z6kernelPfS_S_ii,"a",@progbits
	.sectionflags	@""
	.align	4
.nv.constant0._Z6kernelPfS_S_ii:
	.zero		928


//--------------------- SYMBOLS --------------------------

	.type		.nv.reservedSmem.offset0,@object
	.size		.nv.reservedSmem.offset0,0x4
	.type		.nv.reservedSmem.cap,@object
	.size		.nv.reservedSmem.cap,0x4
